//
// Generated by NVIDIA NVVM Compiler
//
// Compiler Build ID: CL-36424714
// Cuda compilation tools, release 13.0, V13.0.88
// Based on NVVM 20.0.0
//

.version 9.0
.target sm_100
.address_size 64

	// .globl	_Z7cu_cbrtPd

.visible .entry _Z7cu_cbrtPd(
	.param .u64 .ptr .align 1 _Z7cu_cbrtPd_param_0
)
{
	.reg .pred 	%p<3>;
	.reg .b32 	%r<22>;
	.reg .b32 	%f<7>;
	.reg .b64 	%rd<5>;
	.reg .b64 	%fd<22>;

	ld.param.u64 	%rd1, [_Z7cu_cbrtPd_param_0];
	cvta.to.global.u64 	%rd2, %rd1;
	mov.u32 	%r1, %tid.x;
	mul.wide.u32 	%rd3, %r1, 8;
	add.s64 	%rd4, %rd2, %rd3;
	ld.global.f64 	%fd1, [%rd4];
	{
	.reg .b32 %temp; 
	mov.b64 	{%r2, %temp}, %fd1;
	}
	{
	.reg .b32 %temp; 
	mov.b64 	{%temp, %r3}, %fd1;
	}
	and.b32  	%r4, %r3, 2147483647;
	setp.lt.u32 	%p1, %r4, 1048576;
	mov.b64 	%fd2, {%r2, %r4};
	mul.f64 	%fd3, %fd2, 0d4350000000000000;
	{
	.reg .b32 %temp; 
	mov.b64 	{%r5, %temp}, %fd3;
	}
	{
	.reg .b32 %temp; 
	mov.b64 	{%temp, %r6}, %fd3;
	}
	selp.b32 	%r7, %r5, %r2, %p1;
	selp.b32 	%r8, %r6, %r4, %p1;
	selp.b32 	%r9, 4078, 1048576, %p1;
	shr.u32 	%r10, %r8, 20;
	add.s32 	%r11, %r10, -1022;
	cvt.rn.f32.s32 	%f1, %r11;
	mul.f32 	%f2, %f1, 0f3EAAAAAB;
	cvt.rni.s32.f32 	%r12, %f2;
	mad.lo.s32 	%r13, %r12, -3145728, %r8;
	mov.b64 	%fd4, {%r7, %r13};
	cvt.rn.f32.f64 	%f3, %fd4;
	lg2.approx.ftz.f32 	%f4, %f3;
	mul.f32 	%f5, %f4, 0f3EAAAAAB;
	ex2.approx.ftz.f32 	%f6, %f5;
	cvt.f64.f32 	%fd5, %f6;
	mul.f64 	%fd6, %fd5, %fd5;
	{
	.reg .b32 %temp; 
	mov.b64 	{%r14, %temp}, %fd6;
	}
	{
	.reg .b32 %temp; 
	mov.b64 	{%temp, %r15}, %fd6;
	}
	add.s32 	%r16, %r15, 1048576;
	mov.b64 	%fd7, {%r14, %r16};
	fma.rn.f64 	%fd8, %fd7, %fd5, %fd4;
	rcp.approx.ftz.f64 	%fd9, %fd8;
	neg.f64 	%fd10, %fd8;
	fma.rn.f64 	%fd11, %fd10, %fd9, 0d3FF0000000000000;
	fma.rn.f64 	%fd12, %fd11, %fd11, %fd11;
	fma.rn.f64 	%fd13, %fd12, %fd9, %fd9;
	neg.f64 	%fd14, %fd5;
	fma.rn.f64 	%fd15, %fd6, %fd14, %fd4;
	mul.f64 	%fd16, %fd15, %fd13;
	fma.rn.f64 	%fd17, %fd5, %fd16, %fd5;
	{
	.reg .b32 %temp; 
	mov.b64 	{%r17, %temp}, %fd17;
	}
	{
	.reg .b32 %temp; 
	mov.b64 	{%temp, %r18}, %fd17;
	}
	add.s32 	%r19, %r12, %r9;
	shl.b32 	%r20, %r19, 20;
	add.s32 	%r21, %r18, %r20;
	mov.b64 	%fd18, {%r17, %r21};
	copysign.f64 	%fd19, %fd1, %fd18;
	add.f64 	%fd20, %fd1, %fd1;
	setp.equ.f64 	%p2, %fd20, %fd1;
	selp.f64 	%fd21, %fd20, %fd19, %p2;
	st.global.f64 	[%rd4], %fd21;
	ret;

}


// ===== COMPILED SASS (sm_100) =====

	.target	sm_100

	.elftype	@"ET_EXEC"


//--------------------- .note.nv.tkinfo           --------------------------
	.section	.note.nv.tkinfo,"",@"SHT_NOTE"
	.sectionflags	@"SHF_NOTE_NV_TKINFO"
	.tkinfo
        /*0018*/ 	.word	0x00000002
        /*0030*/ 	.string	""
        /*0030*/ 	.string	"ptxas"
        /*0030*/ 	.string	"Cuda compilation tools, release 13.0, V13.0.88"
        /*0030*/ 	.string	"Build cuda_13.0.r13.0/compiler.36424714_0"
        /*0030*/ 	.string	"-arch sm_100 -m 64 "



//--------------------- .note.nv.cuinfo           --------------------------
	.section	.note.nv.cuinfo,"",@"SHT_NOTE"
	.sectionflags	@"SHF_NOTE_NV_CUINFO"
        /*0018*/ 	.short	0x0002
        /*001a*/ 	.short	0x0064
        /*001c*/ 	.short	0x0082
	.zero		2


//--------------------- .nv.info                  --------------------------
	.section	.nv.info,"",@"SHT_CUDA_INFO"
	.align	4


	//----- nvinfo : EIATTR_REGCOUNT
	.align		4
        /*0000*/ 	.byte	0x04, 0x2f
        /*0002*/ 	.short	(.L_1 - .L_0)
	.align		4
.L_0:
        /*0004*/ 	.word	index@(_Z7cu_cbrtPd)
        /*0008*/ 	.word	0x00000016


	//----- nvinfo : EIATTR_FRAME_SIZE
	.align		4
.L_1:
        /*000c*/ 	.byte	0x04, 0x11
        /*000e*/ 	.short	(.L_3 - .L_2)
	.align		4
.L_2:
        /*0010*/ 	.word	index@(_Z7cu_cbrtPd)
        /*0014*/ 	.word	0x00000000


	//----- nvinfo : EIATTR_MIN_STACK_SIZE
	.align		4
.L_3:
        /*0018*/ 	.byte	0x04, 0x12
        /*001a*/ 	.short	(.L_5 - .L_4)
	.align		4
.L_4:
        /*001c*/ 	.word	index@(_Z7cu_cbrtPd)
        /*0020*/ 	.word	0x00000000
.L_5:


//--------------------- .nv.compat                --------------------------
	.section	.nv.compat,"",@"SHT_CUDA_COMPAT_INFO"
	.align	4
        /*0000*/ 	.byte	0x02, 0x09, 0x00, 0x00, 0x02, 0x02, 0x01, 0x00, 0x02, 0x05, 0x05, 0x00, 0x03, 0x07, 0x01, 0x01
        /*0010*/ 	.byte	0x02, 0x03, 0x00, 0x00, 0x02, 0x06, 0x01, 0x00, 0x04, 0x0b, 0x08, 0x00, 0x01, 0x00, 0x00, 0x00
        /*0020*/ 	.byte	0x00, 0x00, 0x00, 0x00


//--------------------- .nv.info._Z7cu_cbrtPd     --------------------------
	.section	.nv.info._Z7cu_cbrtPd,"",@"SHT_CUDA_INFO"
	.sectionflags	@""
	.align	4


	//----- nvinfo : EIATTR_CUDA_API_VERSION
	.align		4
        /*0000*/ 	.byte	0x04, 0x37
        /*0002*/ 	.short	(.L_7 - .L_6)
.L_6:
        /*0004*/ 	.word	0x00000082


	//----- nvinfo : EIATTR_KPARAM_INFO
	.align		4
.L_7:
        /*0008*/ 	.byte	0x04, 0x17
        /*000a*/ 	.short	(.L_9 - .L_8)
.L_8:
        /*000c*/ 	.word	0x00000000
        /*0010*/ 	.short	0x0000
        /*0012*/ 	.short	0x0000
        /*0014*/ 	.byte	0x00, 0xf5, 0x21, 0x00


	//----- nvinfo : EIATTR_SPARSE_MMA_MASK
	.align		4
.L_9:
        /*0018*/ 	.byte	0x03, 0x50
        /*001a*/ 	.short	0x0000


	//----- nvinfo : EIATTR_MAXREG_COUNT
	.align		4
        /*001c*/ 	.byte	0x03, 0x1b
        /*001e*/ 	.short	0x00ff


	//----- nvinfo : EIATTR_MERCURY_ISA_VERSION
	.align		4
        /*0020*/ 	.byte	0x03, 0x5f
        /*0022*/ 	.short	0x0101


	//----- nvinfo : EIATTR_VRC_CTA_INIT_COUNT
	.align		4
        /*0024*/ 	.byte	0x02, 0x4a
	.zero		1
	.zero		1


	//----- nvinfo : EIATTR_EXIT_INSTR_OFFSETS
	.align		4
        /*0028*/ 	.byte	0x04, 0x1c
        /*002a*/ 	.short	(.L_11 - .L_10)


	//   ....[0]....
.L_10:
        /*002c*/ 	.word	0x000002b0


	//----- nvinfo : EIATTR_CBANK_PARAM_SIZE
	.align		4
.L_11:
        /*0030*/ 	.byte	0x03, 0x19
        /*0032*/ 	.short	0x0008


	//----- nvinfo : EIATTR_PARAM_CBANK
	.align		4
        /*0034*/ 	.byte	0x04, 0x0a
        /*0036*/ 	.short	(.L_13 - .L_12)
	.align		4
.L_12:
        /*0038*/ 	.word	index@(.nv.constant0._Z7cu_cbrtPd)
        /*003c*/ 	.short	0x0380
        /*003e*/ 	.short	0x0008


	//----- nvinfo : EIATTR_SW_WAR
	.align		4
.L_13:
        /*0040*/ 	.byte	0x04, 0x36
        /*0042*/ 	.short	(.L_15 - .L_14)
.L_14:
        /*0044*/ 	.word	0x00000008
.L_15:


//--------------------- .nv.callgraph             --------------------------
	.section	.nv.callgraph,"",@"SHT_CUDA_CALLGRAPH"
	.align	4
	.sectionentsize	8
	.align		4
        /*0000*/ 	.word	0x00000000
	.align		4
        /*0004*/ 	.word	0xffffffff
	.align		4
        /*0008*/ 	.word	0x00000000
	.align		4
        /*000c*/ 	.word	0xfffffffe
	.align		4
        /*0010*/ 	.word	0x00000000
	.align		4
        /*0014*/ 	.word	0xfffffffd
	.align		4
        /*0018*/ 	.word	0x00000000
	.align		4
        /*001c*/ 	.word	0xfffffffc


//--------------------- .text._Z7cu_cbrtPd        --------------------------
	.section	.text._Z7cu_cbrtPd,"ax",@progbits
	.align	128
        .global         _Z7cu_cbrtPd
        .type           _Z7cu_cbrtPd,@function
        .size           _Z7cu_cbrtPd,(.L_x_1 - _Z7cu_cbrtPd)
        .other          _Z7cu_cbrtPd,@"STO_CUDA_ENTRY STV_DEFAULT"
_Z7cu_cbrtPd:
.text._Z7cu_cbrtPd:
[----:B------:R-:W-:Y:S01]  /*0000*/  LDC R1, c[0x0][0x37c] ;  /* 0x0000df00ff017b82 */ /* 0x000fe20000000800 */
[----:B------:R-:W0:Y:S07]  /*0010*/  S2R R3, SR_TID.X ;  /* 0x0000000000037919 */ /* 0x000e2e0000002100 */
[----:B------:R-:W0:Y:S01]  /*0020*/  LDC.64 R4, c[0x0][0x380] ;  /* 0x0000e000ff047b82 */ /* 0x000e220000000a00 */
[----:B------:R-:W1:Y:S01]  /*0030*/  LDCU.64 UR4, c[0x0][0x358] ;  /* 0x00006b00ff0477ac */ /* 0x000e620008000a00 */
[----:B0-----:R-:W-:-:S05]  /*0040*/  IMAD.WIDE.U32 R4, R3, 0x8, R4 ;  /* 0x0000000803047825 */ /* 0x001fca00078e0004 */
[----:B-1----:R-:W2:Y:S01]  /*0050*/  LDG.E.64 R2, desc[UR4][R4.64] ;  /* 0x0000000404027981 */ /* 0x002ea2000c1e1b00 */
[----:B------:R-:W-:Y:S02]  /*0060*/  MOV R14, RZ ;  /* 0x000000ff000e7202 */ /* 0x000fe40000000f00 */
[----:B--2---:R-:W-:Y:S01]  /*0070*/  LOP3.LUT R7, R3, 0x7fffffff, RZ, 0xc0, !PT ;  /* 0x7fffffff03077812 */ /* 0x004fe200078ec0ff */
[----:B------:R-:W-:-:S03]  /*0080*/  IMAD.MOV.U32 R6, RZ, RZ, R2 ;  /* 0x000000ffff067224 */ /* 0x000fc600078e0002 */
[----:B------:R-:W-:-:S03]  /*0090*/  ISETP.GE.U32.AND P0, PT, R7, 0x100000, PT ;  /* 0x001000000700780c */ /* 0x000fc60003f06070 */
[----:B------:R-:W-:-:S10]  /*00a0*/  DMUL R8, R6, 1.80143985094819840000e+16 ;  /* 0x4350000006087828 */ /* 0x000fd40000000000 */
[----:B------:R-:W-:Y:S02]  /*00b0*/  SEL R7, R9, R7, !P0 ;  /* 0x0000000709077207 */ /* 0x000fe40004000000 */
[----:B------:R-:W-:Y:S02]  /*00c0*/  SEL R6, R8, R2, !P0 ;  /* 0x0000000208067207 */ /* 0x000fe40004000000 */
[----:B------:R-:W-:-:S04]  /*00d0*/  LEA.HI R0, R7, 0xfffffc02, RZ, 0xc ;  /* 0xfffffc0207007811 */ /* 0x000fc800078f60ff */
[----:B------:R-:W-:-:S05]  /*00e0*/  I2FP.F32.S32 R0, R0 ;  /* 0x0000000000007245 */ /* 0x000fca0000201400 */
[----:B------:R-:W-:-:S06]  /*00f0*/  FMUL R0, R0, 0.3333333432674407959 ;  /* 0x3eaaaaab00007820 */ /* 0x000fcc0000400000 */
[----:B------:R-:W0:Y:S02]  /*0100*/  F2I.NTZ R0, R0 ;  /* 0x0000000000007305 */ /* 0x000e240000203100 */
[----:B0-----:R-:W-:-:S06]  /*0110*/  IMAD R7, R0, -0x300000, R7 ;  /* 0xffd0000000077824 */ /* 0x001fcc00078e0207 */
[----:B------:R-:W0:Y:S08]  /*0120*/  F2F.F32.F64 R18, R6 ;  /* 0x0000000600127310 */ /* 0x000e300000301000 */
[----:B0-----:R-:W0:Y:S02]  /*0130*/  MUFU.LG2 R18, R18 ;  /* 0x0000001200127308 */ /* 0x001e240000000c00 */
[----:B0-----:R-:W-:-:S06]  /*0140*/  FMUL R19, R18, 0.3333333432674407959 ;  /* 0x3eaaaaab12137820 */ /* 0x001fcc0000400000 */
[----:B------:R-:W0:Y:S08]  /*0150*/  MUFU.EX2 R8, R19 ;  /* 0x0000001300087308 */ /* 0x000e300000000800 */
[----:B0-----:R-:W0:Y:S02]  /*0160*/  F2F.F64.F32 R8, R8 ;  /* 0x0000000800087310 */ /* 0x001e240000201800 */
[----:B0-----:R-:W-:-:S10]  /*0170*/  DMUL R10, R8, R8 ;  /* 0x00000008080a7228 */ /* 0x001fd40000000000 */
[----:B------:R-:W-:Y:S02]  /*0180*/  VIADD R13, R11, 0x100000 ;  /* 0x001000000b0d7836 */ /* 0x000fe40000000000 */
[----:B------:R-:W-:-:S06]  /*0190*/  IMAD.MOV.U32 R12, RZ, RZ, R10 ;  /* 0x000000ffff0c7224 */ /* 0x000fcc00078e000a */
[C-C-:B------:R-:W-:Y:S02]  /*01a0*/  DFMA R12, R8.reuse, R12, R6.reuse ;  /* 0x0000000c080c722b */ /* 0x140fe40000000006 */
[----:B------:R-:W-:Y:S01]  /*01b0*/  DFMA R6, -R8, R10, R6 ;  /* 0x0000000a0806722b */ /* 0x000fe20000000106 */
[----:B------:R-:W-:-:S03]  /*01c0*/  VIADD R11, R0, 0xfee ;  /* 0x00000fee000b7836 */ /* 0x000fc60000000000 */
[----:B------:R-:W0:Y:S01]  /*01d0*/  MUFU.RCP64H R15, R13 ;  /* 0x0000000d000f7308 */ /* 0x000e220000001800 */
[----:B------:R-:W-:Y:S01]  /*01e0*/  @P0 VIADD R11, R0, 0x100000 ;  /* 0x00100000000b0836 */ /* 0x000fe20000000000 */
[----:B0-----:R-:W-:-:S08]  /*01f0*/  DFMA R16, -R12, R14, 1 ;  /* 0x3ff000000c10742b */ /* 0x001fd0000000010e */
[----:B------:R-:W-:-:S08]  /*0200*/  DFMA R16, R16, R16, R16 ;  /* 0x000000101010722b */ /* 0x000fd00000000010 */
[----:B------:R-:W-:-:S08]  /*0210*/  DFMA R16, R14, R16, R14 ;  /* 0x000000100e10722b */ /* 0x000fd0000000000e */
[----:B------:R-:W-:-:S08]  /*0220*/  DMUL R6, R16, R6 ;  /* 0x0000000610067228 */ /* 0x000fd00000000000 */
[----:B------:R-:W-:Y:S02]  /*0230*/  DFMA R6, R8, R6, R8 ;  /* 0x000000060806722b */ /* 0x000fe40000000008 */
[----:B------:R-:W-:-:S08]  /*0240*/  DADD R8, R2, R2 ;  /* 0x0000000002087229 */ /* 0x000fd00000000002 */
[----:B------:R-:W-:Y:S01]  /*0250*/  LEA R7, R11, R7, 0x14 ;  /* 0x000000070b077211 */ /* 0x000fe200078ea0ff */
[----:B------:R-:W-:-:S03]  /*0260*/  DSETP.NE.AND P0, PT, R8, R2, PT ;  /* 0x000000020800722a */ /* 0x000fc60003f05000 */
[----:B------:R-:W-:-:S03]  /*0270*/  LOP3.LUT R7, R7, 0x80000000, R3, 0xb8, !PT ;  /* 0x8000000007077812 */ /* 0x000fc600078eb803 */
[----:B------:R-:W-:Y:S02]  /*0280*/  FSEL R6, R8, R6, !P0 ;  /* 0x0000000608067208 */ /* 0x000fe40004000000 */
[----:B------:R-:W-:-:S05]  /*0290*/  FSEL R7, R9, R7, !P0 ;  /* 0x0000000709077208 */ /* 0x000fca0004000000 */
[----:B------:R-:W-:Y:S01]  /*02a0*/  STG.E.64 desc[UR4][R4.64], R6 ;  /* 0x0000000604007986 */ /* 0x000fe2000c101b04 */
[----:B------:R-:W-:Y:S05]  /*02b0*/  EXIT ;  /* 0x000000000000794d */ /* 0x000fea0003800000 */
.L_x_0:
[----:B------:R-:W-:-:S00]  /*02c0*/  BRA `(.L_x_0) ;  /* 0xfffffffc00fc7947 */ /* 0x000fc0000383ffff */
[----:B------:R-:W-:-:S00]  /*02d0*/  NOP ;  /* 0x0000000000007918 */ /* 0x000fc00000000000 */
        /* <DEDUP_REMOVED lines=10> */
.L_x_1:


//--------------------- .nv.shared.reserved.0     --------------------------
	.section	.nv.shared.reserved.0,"aw",@nobits
	.weak		__nv_reservedSMEM_offset_0_alias
	.size		__nv_reservedSMEM_offset_0_alias, 0, 64
	.other		__nv_reservedSMEM_offset_0_alias,@"STO_CUDA_RESERVED_SHARED STV_DEFAULT"
__nv_reservedSMEM_offset_0_alias:
	.zero		0
	.zero		64


//--------------------- .nv.constant0._Z7cu_cbrtPd --------------------------
	.section	.nv.constant0._Z7cu_cbrtPd,"a",@progbits
	.sectionflags	@""
	.align	4
.nv.constant0._Z7cu_cbrtPd:
	.zero		904


//--------------------- SYMBOLS --------------------------

	.type		.nv.reservedSmem.offset0,@object
	.size		.nv.reservedSmem.offset0,0x4
